//
// Generated by NVIDIA NVVM Compiler
//
// Compiler Build ID: CL-36424714
// Cuda compilation tools, release 13.0, V13.0.88
// Based on NVVM 20.0.0
//

.version 9.0
.target sm_100
.address_size 64

	// .globl	_Z14cudaHelloWorldv
.extern .func  (.param .b32 func_retval0) vprintf
(
	.param .b64 vprintf_param_0,
	.param .b64 vprintf_param_1
)
;
.global .align 1 .b8 $str[41] = {72, 101, 108, 108, 111, 32, 87, 111, 114, 108, 100, 32, 102, 114, 111, 109, 32, 98, 108, 111, 99, 107, 32, 37, 100, 32, 97, 110, 100, 32, 116, 104, 114, 101, 97, 100, 32, 37, 100, 10};
.global .align 1 .b8 $str$1[64] = {91, 37, 100, 93, 32, 72, 101, 108, 108, 111, 32, 87, 111, 114, 108, 100, 32, 102, 114, 111, 109, 32, 98, 108, 111, 99, 107, 32, 40, 37, 100, 44, 32, 37, 100, 44, 32, 37, 100, 41, 44, 32, 116, 104, 114, 101, 97, 100, 32, 40, 37, 100, 44, 32, 37, 100, 44, 32, 37, 100, 41, 32, 10};

.visible .entry _Z14cudaHelloWorldv()
{
	.local .align 8 .b8 	__local_depot0[8];
	.reg .b64 	%SP;
	.reg .b64 	%SPL;
	.reg .b32 	%r<5>;
	.reg .b64 	%rd<5>;

	mov.u64 	%SPL, __local_depot0;
	cvta.local.u64 	%SP, %SPL;
	add.u64 	%rd1, %SP, 0;
	add.u64 	%rd2, %SPL, 0;
	mov.u32 	%r1, %ctaid.x;
	mov.u32 	%r2, %tid.x;
	st.local.v2.u32 	[%rd2], {%r1, %r2};
	mov.u64 	%rd3, $str;
	cvta.global.u64 	%rd4, %rd3;
	{ // callseq 0, 0
	.param .b64 param0;
	st.param.b64 	[param0], %rd4;
	.param .b64 param1;
	st.param.b64 	[param1], %rd1;
	.param .b32 retval0;
	call.uni (retval0), 
	vprintf, 
	(
	param0, 
	param1
	);
	ld.param.b32 	%r3, [retval0];
	} // callseq 0
	ret;

}
	// .globl	_Z16cuda3DHelloWorldv
.visible .entry _Z16cuda3DHelloWorldv()
{
	.local .align 8 .b8 	__local_depot1[32];
	.reg .b64 	%SP;
	.reg .b64 	%SPL;
	.reg .b32 	%r<13>;
	.reg .b64 	%rd<5>;

	mov.u64 	%SPL, __local_depot1;
	cvta.local.u64 	%SP, %SPL;
	add.u64 	%rd1, %SP, 0;
	add.u64 	%rd2, %SPL, 0;
	mov.u32 	%r1, %ntid.x;
	mov.u32 	%r2, %ntid.y;
	mov.u32 	%r3, %ctaid.x;
	mov.u32 	%r4, %ctaid.y;
	mov.u32 	%r5, %ctaid.z;
	mov.u32 	%r6, %tid.x;
	mov.u32 	%r7, %tid.y;
	mov.u32 	%r8, %tid.z;
	mad.lo.s32 	%r9, %r2, %r8, %r7;
	mad.lo.s32 	%r10, %r9, %r1, %r6;
	st.local.v2.u32 	[%rd2], {%r10, %r3};
	st.local.v2.u32 	[%rd2+8], {%r4, %r5};
	st.local.v2.u32 	[%rd2+16], {%r6, %r7};
	st.local.u32 	[%rd2+24], %r8;
	mov.u64 	%rd3, $str$1;
	cvta.global.u64 	%rd4, %rd3;
	{ // callseq 1, 0
	.param .b64 param0;
	st.param.b64 	[param0], %rd4;
	.param .b64 param1;
	st.param.b64 	[param1], %rd1;
	.param .b32 retval0;
	call.uni (retval0), 
	vprintf, 
	(
	param0, 
	param1
	);
	ld.param.b32 	%r11, [retval0];
	} // callseq 1
	ret;

}


// ===== COMPILED SASS (sm_100) =====

	.target	sm_100

	.elftype	@"ET_EXEC"


//--------------------- .note.nv.tkinfo           --------------------------
	.section	.note.nv.tkinfo,"",@"SHT_NOTE"
	.sectionflags	@"SHF_NOTE_NV_TKINFO"
	.tkinfo
        /*0018*/ 	.word	0x00000002
        /*0030*/ 	.string	""
        /*0030*/ 	.string	"ptxas"
        /*0030*/ 	.string	"Cuda compilation tools, release 13.0, V13.0.88"
        /*0030*/ 	.string	"Build cuda_13.0.r13.0/compiler.36424714_0"
        /*0030*/ 	.string	"-arch sm_100 -m 64 "



//--------------------- .note.nv.cuinfo           --------------------------
	.section	.note.nv.cuinfo,"",@"SHT_NOTE"
	.sectionflags	@"SHF_NOTE_NV_CUINFO"
        /*0018*/ 	.short	0x0002
        /*001a*/ 	.short	0x0064
        /*001c*/ 	.short	0x0082
	.zero		2


//--------------------- .nv.info                  --------------------------
	.section	.nv.info,"",@"SHT_CUDA_INFO"
	.align	4


	//----- nvinfo : EIATTR_REGCOUNT
	.align		4
        /*0000*/ 	.byte	0x04, 0x2f
        /*0002*/ 	.short	(.L_3 - .L_2)
	.align		4
.L_2:
        /*0004*/ 	.word	index@(_Z14cudaHelloWorldv)
        /*0008*/ 	.word	0x00000018


	//----- nvinfo : EIATTR_FRAME_SIZE
	.align		4
.L_3:
        /*000c*/ 	.byte	0x04, 0x11
        /*000e*/ 	.short	(.L_5 - .L_4)
	.align		4
.L_4:
        /*0010*/ 	.word	index@(_Z14cudaHelloWorldv)
        /*0014*/ 	.word	0x00000008


	//----- nvinfo : EIATTR_REGCOUNT
	.align		4
.L_5:
        /*0018*/ 	.byte	0x04, 0x2f
        /*001a*/ 	.short	(.L_7 - .L_6)
	.align		4
.L_6:
        /*001c*/ 	.word	index@(_Z16cuda3DHelloWorldv)
        /*0020*/ 	.word	0x00000018


	//----- nvinfo : EIATTR_FRAME_SIZE
	.align		4
.L_7:
        /*0024*/ 	.byte	0x04, 0x11
        /*0026*/ 	.short	(.L_9 - .L_8)
	.align		4
.L_8:
        /*0028*/ 	.word	index@(_Z16cuda3DHelloWorldv)
        /*002c*/ 	.word	0x00000020


	//----- nvinfo : EIATTR_MIN_STACK_SIZE
	.align		4
.L_9:
        /*0030*/ 	.byte	0x04, 0x12
        /*0032*/ 	.short	(.L_11 - .L_10)
	.align		4
.L_10:
        /*0034*/ 	.word	index@(_Z16cuda3DHelloWorldv)
        /*0038*/ 	.word	0x00000020


	//----- nvinfo : EIATTR_MIN_STACK_SIZE
	.align		4
.L_11:
        /*003c*/ 	.byte	0x04, 0x12
        /*003e*/ 	.short	(.L_13 - .L_12)
	.align		4
.L_12:
        /*0040*/ 	.word	index@(_Z14cudaHelloWorldv)
        /*0044*/ 	.word	0x00000008
.L_13:


//--------------------- .nv.compat                --------------------------
	.section	.nv.compat,"",@"SHT_CUDA_COMPAT_INFO"
	.align	4
        /*0000*/ 	.byte	0x02, 0x09, 0x00, 0x00, 0x02, 0x02, 0x01, 0x00, 0x02, 0x05, 0x05, 0x00, 0x03, 0x07, 0x01, 0x01
        /*0010*/ 	.byte	0x02, 0x03, 0x00, 0x00, 0x02, 0x06, 0x01, 0x00, 0x04, 0x0b, 0x08, 0x00, 0x09, 0x00, 0x00, 0x00
        /*0020*/ 	.byte	0x00, 0x00, 0x00, 0x00


//--------------------- .nv.info._Z16cuda3DHelloWorldv --------------------------
	.section	.nv.info._Z16cuda3DHelloWorldv,"",@"SHT_CUDA_INFO"
	.sectionflags	@""
	.align	4


	//----- nvinfo : EIATTR_CUDA_API_VERSION
	.align		4
        /*0000*/ 	.byte	0x04, 0x37
        /*0002*/ 	.short	(.L_15 - .L_14)
.L_14:
        /*0004*/ 	.word	0x00000082


	//----- nvinfo : EIATTR_SPARSE_MMA_MASK
	.align		4
.L_15:
        /*0008*/ 	.byte	0x03, 0x50
        /*000a*/ 	.short	0x0000


	//----- nvinfo : EIATTR_MAXREG_COUNT
	.align		4
        /*000c*/ 	.byte	0x03, 0x1b
        /*000e*/ 	.short	0x00ff


	//----- nvinfo : EIATTR_EXTERNS
	.align		4
        /*0010*/ 	.byte	0x04, 0x0f
        /*0012*/ 	.short	(.L_17 - .L_16)


	//   ....[0]....
	.align		4
.L_16:
        /*0014*/ 	.word	index@(vprintf)


	//----- nvinfo : EIATTR_MERCURY_ISA_VERSION
	.align		4
.L_17:
        /*0018*/ 	.byte	0x03, 0x5f
        /*001a*/ 	.short	0x0101


	//----- nvinfo : EIATTR_VRC_CTA_INIT_COUNT
	.align		4
        /*001c*/ 	.byte	0x02, 0x4a
	.zero		1
	.zero		1


	//----- nvinfo : EIATTR_SYSCALL_OFFSETS
	.align		4
        /*0020*/ 	.byte	0x04, 0x46
        /*0022*/ 	.short	(.L_19 - .L_18)


	//   ....[0]....
.L_18:
        /*0024*/ 	.word	0x000001a0


	//----- nvinfo : EIATTR_EXIT_INSTR_OFFSETS
	.align		4
.L_19:
        /*0028*/ 	.byte	0x04, 0x1c
        /*002a*/ 	.short	(.L_21 - .L_20)


	//   ....[0]....
.L_20:
        /*002c*/ 	.word	0x000001b0


	//----- nvinfo : EIATTR_SW_WAR
	.align		4
.L_21:
        /*0030*/ 	.byte	0x04, 0x36
        /*0032*/ 	.short	(.L_23 - .L_22)
.L_22:
        /*0034*/ 	.word	0x00000008
.L_23:


//--------------------- .nv.info._Z14cudaHelloWorldv --------------------------
	.section	.nv.info._Z14cudaHelloWorldv,"",@"SHT_CUDA_INFO"
	.sectionflags	@""
	.align	4


	//----- nvinfo : EIATTR_CUDA_API_VERSION
	.align		4
        /*0000*/ 	.byte	0x04, 0x37
        /*0002*/ 	.short	(.L_25 - .L_24)
.L_24:
        /*0004*/ 	.word	0x00000082


	//----- nvinfo : EIATTR_SPARSE_MMA_MASK
	.align		4
.L_25:
        /*0008*/ 	.byte	0x03, 0x50
        /*000a*/ 	.short	0x0000


	//----- nvinfo : EIATTR_MAXREG_COUNT
	.align		4
        /*000c*/ 	.byte	0x03, 0x1b
        /*000e*/ 	.short	0x00ff


	//----- nvinfo : EIATTR_EXTERNS
	.align		4
        /*0010*/ 	.byte	0x04, 0x0f
        /*0012*/ 	.short	(.L_27 - .L_26)


	//   ....[0]....
	.align		4
.L_26:
        /*0014*/ 	.word	index@(vprintf)


	//----- nvinfo : EIATTR_MERCURY_ISA_VERSION
	.align		4
.L_27:
        /*0018*/ 	.byte	0x03, 0x5f
        /*001a*/ 	.short	0x0101


	//----- nvinfo : EIATTR_VRC_CTA_INIT_COUNT
	.align		4
        /*001c*/ 	.byte	0x02, 0x4a
	.zero		1
	.zero		1


	//----- nvinfo : EIATTR_SYSCALL_OFFSETS
	.align		4
        /*0020*/ 	.byte	0x04, 0x46
        /*0022*/ 	.short	(.L_29 - .L_28)


	//   ....[0]....
.L_28:
        /*0024*/ 	.word	0x000000f0


	//----- nvinfo : EIATTR_EXIT_INSTR_OFFSETS
	.align		4
.L_29:
        /*0028*/ 	.byte	0x04, 0x1c
        /*002a*/ 	.short	(.L_31 - .L_30)


	//   ....[0]....
.L_30:
        /*002c*/ 	.word	0x00000100


	//----- nvinfo : EIATTR_SW_WAR
	.align		4
.L_31:
        /*0030*/ 	.byte	0x04, 0x36
        /*0032*/ 	.short	(.L_33 - .L_32)
.L_32:
        /*0034*/ 	.word	0x00000008
.L_33:


//--------------------- .nv.callgraph             --------------------------
	.section	.nv.callgraph,"",@"SHT_CUDA_CALLGRAPH"
	.align	4
	.sectionentsize	8
	.align		4
        /*0000*/ 	.word	0x00000000
	.align		4
        /*0004*/ 	.word	0xffffffff
	.align		4
        /*0008*/ 	.word	index@(_Z16cuda3DHelloWorldv)
	.align		4
        /*000c*/ 	.word	index@(vprintf)
	.align		4
        /*0010*/ 	.word	index@(_Z14cudaHelloWorldv)
	.align		4
        /*0014*/ 	.word	index@(vprintf)
	.align		4
        /*0018*/ 	.word	0x00000000
	.align		4
        /*001c*/ 	.word	0xfffffffe
	.align		4
        /*0020*/ 	.word	0x00000000
	.align		4
        /*0024*/ 	.word	0xfffffffd
	.align		4
        /*0028*/ 	.word	0x00000000
	.align		4
        /*002c*/ 	.word	0xfffffffc


//--------------------- .nv.constant4             --------------------------
	.section	.nv.constant4,"a",@progbits
	.align	8
	.align		8
.nv.constant4:
        /*0000*/ 	.dword	vprintf
	.align		8
        /*0008*/ 	.dword	$str
	.align		8
        /*0010*/ 	.dword	$str$1


//--------------------- .text._Z16cuda3DHelloWorldv --------------------------
	.section	.text._Z16cuda3DHelloWorldv,"ax",@progbits
	.align	128
        .global         _Z16cuda3DHelloWorldv
        .type           _Z16cuda3DHelloWorldv,@function
        .size           _Z16cuda3DHelloWorldv,(.L_x_4 - _Z16cuda3DHelloWorldv)
        .other          _Z16cuda3DHelloWorldv,@"STO_CUDA_ENTRY STV_DEFAULT"
_Z16cuda3DHelloWorldv:
.text._Z16cuda3DHelloWorldv:
[----:B------:R-:W0:Y:S01]  /*0000*/  LDC R1, c[0x0][0x37c] ;  /* 0x0000df00ff017b82 */ /* 0x000e220000000800 */
[----:B------:R-:W1:Y:S01]  /*0010*/  S2R R14, SR_TID.Z ;  /* 0x00000000000e7919 */ /* 0x000e620000002300 */
[----:B------:R-:W2:Y:S01]  /*0020*/  LDCU UR5, c[0x0][0x2fc] ;  /* 0x00005f80ff0577ac */ /* 0x000ea20008000800 */
[----:B0-----:R-:W-:Y:S01]  /*0030*/  VIADD R1, R1, 0xffffffe0 ;  /* 0xffffffe001017836 */ /* 0x001fe20000000000 */
[----:B------:R-:W-:Y:S01]  /*0040*/  MOV R0, 0x0 ;  /* 0x0000000000007802 */ /* 0x000fe20000000f00 */
[----:B------:R-:W0:Y:S01]  /*0050*/  S2R R13, SR_TID.Y ;  /* 0x00000000000d7919 */ /* 0x000e220000002200 */
[----:B------:R-:W3:Y:S02]  /*0060*/  LDCU UR6, c[0x0][0x360] ;  /* 0x00006c00ff0677ac */ /* 0x000ee40008000800 */
[----:B------:R4:W5:Y:S01]  /*0070*/  LDC.64 R8, c[0x4][R0] ;  /* 0x0100000000087b82 */ /* 0x0009620000000a00 */
[----:B------:R-:W3:Y:S01]  /*0080*/  S2R R12, SR_TID.X ;  /* 0x00000000000c7919 */ /* 0x000ee20000002100 */
[----:B------:R-:W0:Y:S01]  /*0090*/  LDCU UR4, c[0x0][0x364] ;  /* 0x00006c80ff0477ac */ /* 0x000e220008000800 */
[----:B------:R-:W2:Y:S01]  /*00a0*/  S2R R10, SR_CTAID.Y ;  /* 0x00000000000a7919 */ /* 0x000ea20000002600 */
[----:B------:R-:W2:Y:S01]  /*00b0*/  S2R R11, SR_CTAID.Z ;  /* 0x00000000000b7919 */ /* 0x000ea20000002700 */
[----:B------:R-:W4:Y:S01]  /*00c0*/  S2R R3, SR_CTAID.X ;  /* 0x0000000000037919 */ /* 0x000f220000002500 */
[----:B-1----:R1:W-:Y:S01]  /*00d0*/  STL [R1+0x18], R14 ;  /* 0x0000180e01007387 */ /* 0x0023e20000100800 */
[----:B0-----:R-:W-:Y:S01]  /*00e0*/  IMAD R5, R14, UR4, R13 ;  /* 0x000000040e057c24 */ /* 0x001fe2000f8e020d */
[----:B------:R-:W0:Y:S03]  /*00f0*/  LDCU UR4, c[0x0][0x2f8] ;  /* 0x00005f00ff0477ac */ /* 0x000e260008000800 */
[----:B---3--:R-:W-:Y:S01]  /*0100*/  IMAD R2, R5, UR6, R12 ;  /* 0x0000000605027c24 */ /* 0x008fe2000f8e020c */
[----:B------:R1:W-:Y:S01]  /*0110*/  STL.64 [R1+0x10], R12 ;  /* 0x0000100c01007387 */ /* 0x0003e20000100a00 */
[----:B------:R-:W3:Y:S03]  /*0120*/  LDCU.64 UR6, c[0x4][0x10] ;  /* 0x01000200ff0677ac */ /* 0x000ee60008000a00 */
[----:B--2---:R1:W-:Y:S04]  /*0130*/  STL.64 [R1+0x8], R10 ;  /* 0x0000080a01007387 */ /* 0x0043e80000100a00 */
[----:B----4-:R1:W-:Y:S01]  /*0140*/  STL.64 [R1], R2 ;  /* 0x0000000201007387 */ /* 0x0103e20000100a00 */
[----:B0-----:R-:W-:-:S04]  /*0150*/  IADD3 R6, P0, PT, R1, UR4, RZ ;  /* 0x0000000401067c10 */ /* 0x001fc8000ff1e0ff */
[----:B------:R-:W-:Y:S01]  /*0160*/  IADD3.X R7, PT, PT, RZ, UR5, RZ, P0, !PT ;  /* 0x00000005ff077c10 */ /* 0x000fe200087fe4ff */
[----:B---3--:R-:W-:Y:S01]  /*0170*/  IMAD.U32 R4, RZ, RZ, UR6 ;  /* 0x00000006ff047e24 */ /* 0x008fe2000f8e00ff */
[----:B-1---5:R-:W-:-:S07]  /*0180*/  MOV R5, UR7 ;  /* 0x0000000700057c02 */ /* 0x022fce0008000f00 */
[----:B------:R-:W-:-:S07]  /*0190*/  LEPC R20, `(.L_x_0) ;  /* 0x000000001014794e */ /* 0x000fce0000000000 */
[----:B------:R-:W-:Y:S05]  /*01a0*/  CALL.ABS.NOINC R8 ;  /* 0x0000000008007343 */ /* 0x000fea0003c00000 */
.L_x_0:
[----:B------:R-:W-:Y:S05]  /*01b0*/  EXIT ;  /* 0x000000000000794d */ /* 0x000fea0003800000 */
.L_x_1:
[----:B------:R-:W-:-:S00]  /*01c0*/  BRA `(.L_x_1) ;  /* 0xfffffffc00fc7947 */ /* 0x000fc0000383ffff */
[----:B------:R-:W-:-:S00]  /*01d0*/  NOP ;  /* 0x0000000000007918 */ /* 0x000fc00000000000 */
        /* <DEDUP_REMOVED lines=10> */
.L_x_4:


//--------------------- .text._Z14cudaHelloWorldv --------------------------
	.section	.text._Z14cudaHelloWorldv,"ax",@progbits
	.align	128
        .global         _Z14cudaHelloWorldv
        .type           _Z14cudaHelloWorldv,@function
        .size           _Z14cudaHelloWorldv,(.L_x_5 - _Z14cudaHelloWorldv)
        .other          _Z14cudaHelloWorldv,@"STO_CUDA_ENTRY STV_DEFAULT"
_Z14cudaHelloWorldv:
.text._Z14cudaHelloWorldv:
[----:B------:R-:W0:Y:S01]  /*0000*/  LDC R1, c[0x0][0x37c] ;  /* 0x0000df00ff017b82 */ /* 0x000e220000000800 */
[----:B------:R-:W1:Y:S01]  /*0010*/  S2R R8, SR_CTAID.X ;  /* 0x0000000000087919 */ /* 0x000e620000002500 */
[----:B0-----:R-:W-:Y:S01]  /*0020*/  VIADD R1, R1, 0xfffffff8 ;  /* 0xfffffff801017836 */ /* 0x001fe20000000000 */
[----:B------:R-:W-:Y:S01]  /*0030*/  MOV R0, 0x0 ;  /* 0x0000000000007802 */ /* 0x000fe20000000f00 */
[----:B------:R-:W0:Y:S01]  /*0040*/  LDCU UR4, c[0x0][0x2f8] ;  /* 0x00005f00ff0477ac */ /* 0x000e220008000800 */
[----:B------:R-:W1:Y:S03]  /*0050*/  S2R R9, SR_TID.X ;  /* 0x0000000000097919 */ /* 0x000e660000002100 */
[----:B------:R2:W3:Y:S01]  /*0060*/  LDC.64 R2, c[0x4][R0] ;  /* 0x0100000000027b82 */ /* 0x0004e20000000a00 */
[----:B------:R-:W4:Y:S01]  /*0070*/  LDCU.64 UR6, c[0x4][0x8] ;  /* 0x01000100ff0677ac */ /* 0x000f220008000a00 */
[----:B------:R-:W5:Y:S01]  /*0080*/  LDCU UR5, c[0x0][0x2fc] ;  /* 0x00005f80ff0577ac */ /* 0x000f620008000800 */
[----:B0-----:R-:W-:Y:S01]  /*0090*/  IADD3 R6, P0, PT, R1, UR4, RZ ;  /* 0x0000000401067c10 */ /* 0x001fe2000ff1e0ff */
[----:B----4-:R-:W-:Y:S01]  /*00a0*/  IMAD.U32 R4, RZ, RZ, UR6 ;  /* 0x00000006ff047e24 */ /* 0x010fe2000f8e00ff */
[----:B------:R-:W-:-:S03]  /*00b0*/  MOV R5, UR7 ;  /* 0x0000000700057c02 */ /* 0x000fc60008000f00 */
[----:B-----5:R-:W-:Y:S01]  /*00c0*/  IMAD.X R7, RZ, RZ, UR5, P0 ;  /* 0x00000005ff077e24 */ /* 0x020fe200080e06ff */
[----:B-1----:R2:W-:Y:S07]  /*00d0*/  STL.64 [R1], R8 ;  /* 0x0000000801007387 */ /* 0x0025ee0000100a00 */
[----:B------:R-:W-:-:S07]  /*00e0*/  LEPC R20, `(.L_x_2) ;  /* 0x000000001014794e */ /* 0x000fce0000000000 */
[----:B--23--:R-:W-:Y:S05]  /*00f0*/  CALL.ABS.NOINC R2 ;  /* 0x0000000002007343 */ /* 0x00cfea0003c00000 */
.L_x_2:
[----:B------:R-:W-:Y:S05]  /*0100*/  EXIT ;  /* 0x000000000000794d */ /* 0x000fea0003800000 */
.L_x_3:
        /* <DEDUP_REMOVED lines=15> */
.L_x_5:


//--------------------- .nv.global.init           --------------------------
	.section	.nv.global.init,"aw",@progbits
.nv.global.init:
	.type		$str,@object
	.size		$str,($str$1 - $str)
$str:
        /*0000*/ 	.byte	0x48, 0x65, 0x6c, 0x6c, 0x6f, 0x20, 0x57, 0x6f, 0x72, 0x6c, 0x64, 0x20, 0x66, 0x72, 0x6f, 0x6d
        /*0010*/ 	.byte	0x20, 0x62, 0x6c, 0x6f, 0x63, 0x6b, 0x20, 0x25, 0x64, 0x20, 0x61, 0x6e, 0x64, 0x20, 0x74, 0x68
        /*0020*/ 	.byte	0x72, 0x65, 0x61, 0x64, 0x20, 0x25, 0x64, 0x0a, 0x00
	.type		$str$1,@object
	.size		$str$1,(.L_1 - $str$1)
$str$1:
        /*0029*/ 	.byte	0x5b, 0x25, 0x64, 0x5d, 0x20, 0x48, 0x65, 0x6c, 0x6c, 0x6f, 0x20, 0x57, 0x6f, 0x72, 0x6c, 0x64
        /*0039*/ 	.byte	0x20, 0x66, 0x72, 0x6f, 0x6d, 0x20, 0x62, 0x6c, 0x6f, 0x63, 0x6b, 0x20, 0x28, 0x25, 0x64, 0x2c
        /*0049*/ 	.byte	0x20, 0x25, 0x64, 0x2c, 0x20, 0x25, 0x64, 0x29, 0x2c, 0x20, 0x74, 0x68, 0x72, 0x65, 0x61, 0x64
        /*0059*/ 	.byte	0x20, 0x28, 0x25, 0x64, 0x2c, 0x20, 0x25, 0x64, 0x2c, 0x20, 0x25, 0x64, 0x29, 0x20, 0x0a, 0x00
.L_1:


//--------------------- .nv.shared.reserved.0     --------------------------
	.section	.nv.shared.reserved.0,"aw",@nobits
	.weak		__nv_reservedSMEM_offset_0_alias
	.size		__nv_reservedSMEM_offset_0_alias, 0, 64
	.other		__nv_reservedSMEM_offset_0_alias,@"STO_CUDA_RESERVED_SHARED STV_DEFAULT"
__nv_reservedSMEM_offset_0_alias:
	.zero		0
	.zero		64


//--------------------- .nv.constant0._Z16cuda3DHelloWorldv --------------------------
	.section	.nv.constant0._Z16cuda3DHelloWorldv,"a",@progbits
	.sectionflags	@""
	.align	4
.nv.constant0._Z16cuda3DHelloWorldv:
	.zero		896


//--------------------- .nv.constant0._Z14cudaHelloWorldv --------------------------
	.section	.nv.constant0._Z14cudaHelloWorldv,"a",@progbits
	.sectionflags	@""
	.align	4
.nv.constant0._Z14cudaHelloWorldv:
	.zero		896


//--------------------- SYMBOLS --------------------------

	.type		.nv.reservedSmem.offset0,@object
	.size		.nv.reservedSmem.offset0,0x4
	.type		vprintf,@function
